//
// Generated by NVIDIA NVVM Compiler
//
// Compiler Build ID: CL-36424714
// Cuda compilation tools, release 13.0, V13.0.88
// Based on NVVM 20.0.0
//

.version 9.0
.target sm_100
.address_size 64

	// .globl	_Z12setup_kernelP24curandStatePhilox4_32_10
.global .align 4 .b8 precalc_xorwow_matrix[102400];
.global .align 4 .b8 precalc_xorwow_offset_matrix[102400];
.global .align 4 .b8 mrg32k3aM1[2304];
.global .align 4 .b8 mrg32k3aM2[2304];
.global .align 4 .b8 mrg32k3aM1SubSeq[2016];
.global .align 4 .b8 mrg32k3aM2SubSeq[2016];
.global .align 4 .b8 mrg32k3aM1Seq[2304];
.global .align 4 .b8 mrg32k3aM2Seq[2304];
.const .align 8 .b8 __cr_lgamma_table[72];

.visible .entry _Z12setup_kernelP24curandStatePhilox4_32_10(
	.param .u64 .ptr .align 1 _Z12setup_kernelP24curandStatePhilox4_32_10_param_0
)
{
	.reg .b32 	%r<86>;
	.reg .b64 	%rd<6>;

	ld.param.u64 	%rd1, [_Z12setup_kernelP24curandStatePhilox4_32_10_param_0];
	cvta.to.global.u64 	%rd2, %rd1;
	mov.u32 	%r1, %tid.x;
	mov.u32 	%r2, %ctaid.x;
	mov.u32 	%r3, %ntid.x;
	mad.lo.s32 	%r4, %r2, %r3, %r1;
	mul.wide.s32 	%rd3, %r4, 64;
	add.s64 	%rd4, %rd2, %rd3;
	mov.b32 	%r5, 0;
	mov.b32 	%r6, 1234;
	st.global.v4.u32 	[%rd4+32], {%r6, %r5, %r5, %r5};
	st.global.v2.u32 	[%rd4+48], {%r5, %r5};
	mov.b64 	%rd5, 0;
	st.global.u64 	[%rd4+56], %rd5;
	shr.s32 	%r7, %r4, 31;
	mov.b32 	%r8, -766435501;
	mul.hi.u32 	%r9, %r8, %r5;
	mov.b32 	%r10, -845247145;
	mul.hi.u32 	%r11, %r10, %r4;
	mul.lo.s32 	%r12, %r4, -845247145;
	xor.b32  	%r13, %r11, 1234;
	xor.b32  	%r14, %r9, %r7;
	mul.hi.u32 	%r15, %r8, %r13;
	mul.lo.s32 	%r16, %r13, -766435501;
	mul.hi.u32 	%r17, %r10, %r14;
	mul.lo.s32 	%r18, %r14, -845247145;
	xor.b32  	%r19, %r12, %r17;
	xor.b32  	%r20, %r19, -1640530293;
	xor.b32  	%r21, %r15, -1150833019;
	mul.hi.u32 	%r22, %r8, %r20;
	mul.lo.s32 	%r23, %r20, -766435501;
	mul.hi.u32 	%r24, %r10, %r21;
	mul.lo.s32 	%r25, %r21, -845247145;
	xor.b32  	%r26, %r18, %r24;
	xor.b32  	%r27, %r26, 1013905476;
	xor.b32  	%r28, %r16, %r22;
	xor.b32  	%r29, %r28, 1993301258;
	mul.hi.u32 	%r30, %r8, %r27;
	mul.lo.s32 	%r31, %r27, -766435501;
	mul.hi.u32 	%r32, %r10, %r29;
	mul.lo.s32 	%r33, %r29, -845247145;
	xor.b32  	%r34, %r25, %r32;
	xor.b32  	%r35, %r34, -626626051;
	xor.b32  	%r36, %r23, %r30;
	xor.b32  	%r37, %r36, 842468239;
	mul.hi.u32 	%r38, %r8, %r35;
	mul.lo.s32 	%r39, %r35, -766435501;
	mul.hi.u32 	%r40, %r10, %r37;
	mul.lo.s32 	%r41, %r37, -845247145;
	xor.b32  	%r42, %r33, %r40;
	xor.b32  	%r43, %r42, 2027809718;
	xor.b32  	%r44, %r31, %r38;
	xor.b32  	%r45, %r44, -308364780;
	mul.hi.u32 	%r46, %r8, %r43;
	mul.lo.s32 	%r47, %r43, -766435501;
	mul.hi.u32 	%r48, %r10, %r45;
	mul.lo.s32 	%r49, %r45, -845247145;
	xor.b32  	%r50, %r41, %r48;
	xor.b32  	%r51, %r50, 387278191;
	xor.b32  	%r52, %r39, %r46;
	xor.b32  	%r53, %r52, -1459197799;
	mul.hi.u32 	%r54, %r8, %r51;
	mul.lo.s32 	%r55, %r51, -766435501;
	mul.hi.u32 	%r56, %r10, %r53;
	mul.lo.s32 	%r57, %r53, -845247145;
	xor.b32  	%r58, %r49, %r56;
	xor.b32  	%r59, %r58, -1253253336;
	xor.b32  	%r60, %r47, %r54;
	xor.b32  	%r61, %r60, 1684936478;
	mul.hi.u32 	%r62, %r8, %r59;
	mul.lo.s32 	%r63, %r59, -766435501;
	mul.hi.u32 	%r64, %r10, %r61;
	mul.lo.s32 	%r65, %r61, -845247145;
	xor.b32  	%r66, %r57, %r64;
	xor.b32  	%r67, %r66, 1401182433;
	xor.b32  	%r68, %r55, %r62;
	xor.b32  	%r69, %r68, 534103459;
	mul.hi.u32 	%r70, %r8, %r67;
	mul.lo.s32 	%r71, %r67, -766435501;
	mul.hi.u32 	%r72, %r10, %r69;
	mul.lo.s32 	%r73, %r69, -845247145;
	xor.b32  	%r74, %r65, %r72;
	xor.b32  	%r75, %r74, -239349094;
	xor.b32  	%r76, %r63, %r70;
	xor.b32  	%r77, %r76, -616729560;
	mul.hi.u32 	%r78, %r8, %r75;
	mul.lo.s32 	%r79, %r75, -766435501;
	mul.hi.u32 	%r80, %r10, %r77;
	mul.lo.s32 	%r81, %r77, -845247145;
	xor.b32  	%r82, %r73, %r80;
	xor.b32  	%r83, %r82, -1879880621;
	xor.b32  	%r84, %r71, %r78;
	xor.b32  	%r85, %r84, -1767562579;
	st.global.v4.u32 	[%rd4], {%r5, %r5, %r4, %r7};
	st.global.v4.u32 	[%rd4+16], {%r83, %r81, %r85, %r79};
	ret;

}
	// .globl	_Z15generate_kernelP24curandStatePhilox4_32_10iPj
.visible .entry _Z15generate_kernelP24curandStatePhilox4_32_10iPj(
	.param .u64 .ptr .align 1 _Z15generate_kernelP24curandStatePhilox4_32_10iPj_param_0,
	.param .u32 _Z15generate_kernelP24curandStatePhilox4_32_10iPj_param_1,
	.param .u64 .ptr .align 1 _Z15generate_kernelP24curandStatePhilox4_32_10iPj_param_2
)
{
	.reg .pred 	%p<9>;
	.reg .b32 	%r<177>;
	.reg .b64 	%rd<10>;

	ld.param.u64 	%rd2, [_Z15generate_kernelP24curandStatePhilox4_32_10iPj_param_0];
	ld.param.u64 	%rd3, [_Z15generate_kernelP24curandStatePhilox4_32_10iPj_param_2];
	cvta.to.global.u64 	%rd1, %rd3;
	cvta.to.global.u64 	%rd4, %rd2;
	mov.u32 	%r56, %tid.x;
	mov.u32 	%r57, %ctaid.x;
	mov.u32 	%r58, %ntid.x;
	mad.lo.s32 	%r59, %r57, %r58, %r56;
	mul.wide.s32 	%rd5, %r59, 64;
	add.s64 	%rd6, %rd4, %rd5;
	.pragma "used_bytes_mask 4095";
	ld.global.v4.u32 	{%r1, %r2, %r163, %r60}, [%rd6+32];
	ld.global.v4.u32 	{%r172, %r171, %r170, %r169}, [%rd6+16];
	ld.global.v4.u32 	{%r176, %r175, %r174, %r173}, [%rd6];
	add.s32 	%r12, %r2, 1993301258;
	add.s32 	%r13, %r1, -626627285;
	add.s32 	%r14, %r2, 842468239;
	add.s32 	%r15, %r1, 2027808484;
	add.s32 	%r16, %r1, 387276957;
	add.s32 	%r17, %r2, 1684936478;
	add.s32 	%r18, %r1, 1401181199;
	add.s32 	%r19, %r2, 534103459;
	add.s32 	%r20, %r1, -239350328;
	add.s32 	%r21, %r2, -616729560;
	mov.b32 	%r154, 0;
$L__BB1_1:
	mov.b32 	%r168, 2;
	setp.eq.s32 	%p1, %r163, 1;
	mov.u32 	%r167, %r171;
	@%p1 bra 	$L__BB1_10;
	setp.eq.s32 	%p2, %r163, 3;
	@%p2 bra 	$L__BB1_6;
	setp.ne.s32 	%p3, %r163, 2;
	@%p3 bra 	$L__BB1_5;
	mov.b32 	%r168, 3;
	mov.u32 	%r167, %r170;
	bra.uni 	$L__BB1_10;
$L__BB1_5:
	add.s32 	%r168, %r163, 1;
	mov.u32 	%r167, %r172;
	bra.uni 	$L__BB1_10;
$L__BB1_6:
	add.s32 	%r176, %r176, 1;
	setp.ne.s32 	%p4, %r176, 0;
	@%p4 bra 	$L__BB1_9;
	add.s32 	%r175, %r175, 1;
	setp.ne.s32 	%p5, %r175, 0;
	@%p5 bra 	$L__BB1_9;
	add.s32 	%r174, %r174, 1;
	setp.eq.s32 	%p6, %r174, 0;
	selp.u32 	%r63, 1, 0, %p6;
	add.s32 	%r173, %r173, %r63;
	mov.b32 	%r175, 0;
$L__BB1_9:
	mov.b32 	%r65, -766435501;
	mul.hi.u32 	%r66, %r65, %r176;
	mul.lo.s32 	%r67, %r176, -766435501;
	mov.b32 	%r68, -845247145;
	mul.hi.u32 	%r69, %r68, %r174;
	mul.lo.s32 	%r70, %r174, -845247145;
	xor.b32  	%r71, %r1, %r69;
	xor.b32  	%r72, %r71, %r175;
	xor.b32  	%r73, %r66, %r2;
	xor.b32  	%r74, %r73, %r173;
	mul.hi.u32 	%r75, %r65, %r72;
	mul.lo.s32 	%r76, %r72, -766435501;
	mul.hi.u32 	%r77, %r68, %r74;
	mul.lo.s32 	%r78, %r74, -845247145;
	add.s32 	%r79, %r1, -1640531527;
	xor.b32  	%r80, %r70, %r79;
	xor.b32  	%r81, %r80, %r77;
	add.s32 	%r82, %r2, -1150833019;
	xor.b32  	%r83, %r67, %r82;
	xor.b32  	%r84, %r83, %r75;
	mul.hi.u32 	%r85, %r65, %r81;
	mul.lo.s32 	%r86, %r81, -766435501;
	mul.hi.u32 	%r87, %r68, %r84;
	mul.lo.s32 	%r88, %r84, -845247145;
	add.s32 	%r89, %r1, 1013904242;
	xor.b32  	%r90, %r78, %r89;
	xor.b32  	%r91, %r90, %r87;
	xor.b32  	%r92, %r76, %r12;
	xor.b32  	%r93, %r92, %r85;
	mul.hi.u32 	%r94, %r65, %r91;
	mul.lo.s32 	%r95, %r91, -766435501;
	mul.hi.u32 	%r96, %r68, %r93;
	mul.lo.s32 	%r97, %r93, -845247145;
	xor.b32  	%r98, %r88, %r13;
	xor.b32  	%r99, %r98, %r96;
	xor.b32  	%r100, %r86, %r14;
	xor.b32  	%r101, %r100, %r94;
	mul.hi.u32 	%r102, %r65, %r99;
	mul.lo.s32 	%r103, %r99, -766435501;
	mul.hi.u32 	%r104, %r68, %r101;
	mul.lo.s32 	%r105, %r101, -845247145;
	xor.b32  	%r106, %r97, %r15;
	xor.b32  	%r107, %r106, %r104;
	add.s32 	%r108, %r2, -308364780;
	xor.b32  	%r109, %r95, %r108;
	xor.b32  	%r110, %r109, %r102;
	mul.hi.u32 	%r111, %r65, %r107;
	mul.lo.s32 	%r112, %r107, -766435501;
	mul.hi.u32 	%r113, %r68, %r110;
	mul.lo.s32 	%r114, %r110, -845247145;
	xor.b32  	%r115, %r105, %r16;
	xor.b32  	%r116, %r115, %r113;
	add.s32 	%r117, %r2, -1459197799;
	xor.b32  	%r118, %r103, %r117;
	xor.b32  	%r119, %r118, %r111;
	mul.hi.u32 	%r120, %r65, %r116;
	mul.lo.s32 	%r121, %r116, -766435501;
	mul.hi.u32 	%r122, %r68, %r119;
	mul.lo.s32 	%r123, %r119, -845247145;
	add.s32 	%r124, %r1, -1253254570;
	xor.b32  	%r125, %r114, %r124;
	xor.b32  	%r126, %r125, %r122;
	xor.b32  	%r127, %r112, %r17;
	xor.b32  	%r128, %r127, %r120;
	mul.hi.u32 	%r129, %r65, %r126;
	mul.lo.s32 	%r130, %r126, -766435501;
	mul.hi.u32 	%r131, %r68, %r128;
	mul.lo.s32 	%r132, %r128, -845247145;
	xor.b32  	%r133, %r123, %r18;
	xor.b32  	%r134, %r133, %r131;
	xor.b32  	%r135, %r121, %r19;
	xor.b32  	%r136, %r135, %r129;
	mul.hi.u32 	%r137, %r65, %r134;
	mul.lo.s32 	%r138, %r134, -766435501;
	mul.hi.u32 	%r139, %r68, %r136;
	mul.lo.s32 	%r140, %r136, -845247145;
	xor.b32  	%r141, %r132, %r20;
	xor.b32  	%r142, %r141, %r139;
	xor.b32  	%r143, %r130, %r21;
	xor.b32  	%r144, %r143, %r137;
	mul.hi.u32 	%r145, %r65, %r142;
	mul.lo.s32 	%r40, %r142, -766435501;
	mul.hi.u32 	%r146, %r68, %r144;
	mul.lo.s32 	%r171, %r144, -845247145;
	add.s32 	%r147, %r1, -1879881855;
	xor.b32  	%r148, %r140, %r147;
	xor.b32  	%r172, %r148, %r146;
	add.s32 	%r149, %r2, -1767562579;
	xor.b32  	%r150, %r138, %r149;
	xor.b32  	%r170, %r150, %r145;
	mov.b32 	%r168, 0;
	mov.u32 	%r167, %r169;
	mov.u32 	%r169, %r40;
$L__BB1_10:
	setp.ne.s32 	%p7, %r167, 0;
	@%p7 bra 	$L__BB1_12;
	shl.b32 	%r152, %r154, 2;
	cvt.u64.u32 	%rd7, %r152;
	and.b64  	%rd8, %rd7, 124;
	add.s64 	%rd9, %rd1, %rd8;
	mov.b32 	%r153, 0;
	st.global.u32 	[%rd9], %r153;
$L__BB1_12:
	add.s32 	%r154, %r154, 1;
	setp.ne.s32 	%p8, %r154, 1474;
	mov.u32 	%r163, %r168;
	@%p8 bra 	$L__BB1_1;
	ret;

}


// ===== COMPILED SASS (sm_100) =====

	.target	sm_100

	.elftype	@"ET_EXEC"


//--------------------- .note.nv.tkinfo           --------------------------
	.section	.note.nv.tkinfo,"",@"SHT_NOTE"
	.sectionflags	@"SHF_NOTE_NV_TKINFO"
	.tkinfo
        /*0018*/ 	.word	0x00000002
        /*0030*/ 	.string	""
        /*0030*/ 	.string	"ptxas"
        /*0030*/ 	.string	"Cuda compilation tools, release 13.0, V13.0.88"
        /*0030*/ 	.string	"Build cuda_13.0.r13.0/compiler.36424714_0"
        /*0030*/ 	.string	"-arch sm_100 -m 64 "



//--------------------- .note.nv.cuinfo           --------------------------
	.section	.note.nv.cuinfo,"",@"SHT_NOTE"
	.sectionflags	@"SHF_NOTE_NV_CUINFO"
        /*0018*/ 	.short	0x0002
        /*001a*/ 	.short	0x0064
        /*001c*/ 	.short	0x0082
	.zero		2


//--------------------- .nv.info                  --------------------------
	.section	.nv.info,"",@"SHT_CUDA_INFO"
	.align	4


	//----- nvinfo : EIATTR_REGCOUNT
	.align		4
        /*0000*/ 	.byte	0x04, 0x2f
        /*0002*/ 	.short	(.L_10 - .L_9)
	.align		4
.L_9:
        /*0004*/ 	.word	index@(_Z12setup_kernelP24curandStatePhilox4_32_10)
        /*0008*/ 	.word	0x00000016


	//----- nvinfo : EIATTR_FRAME_SIZE
	.align		4
.L_10:
        /*000c*/ 	.byte	0x04, 0x11
        /*000e*/ 	.short	(.L_12 - .L_11)
	.align		4
.L_11:
        /*0010*/ 	.word	index@(_Z12setup_kernelP24curandStatePhilox4_32_10)
        /*0014*/ 	.word	0x00000000


	//----- nvinfo : EIATTR_REGCOUNT
	.align		4
.L_12:
        /*0018*/ 	.byte	0x04, 0x2f
        /*001a*/ 	.short	(.L_14 - .L_13)
	.align		4
.L_13:
        /*001c*/ 	.word	index@(_Z15generate_kernelP24curandStatePhilox4_32_10iPj)
        /*0020*/ 	.word	0x00000020


	//----- nvinfo : EIATTR_FRAME_SIZE
	.align		4
.L_14:
        /*0024*/ 	.byte	0x04, 0x11
        /*0026*/ 	.short	(.L_16 - .L_15)
	.align		4
.L_15:
        /*0028*/ 	.word	index@(_Z15generate_kernelP24curandStatePhilox4_32_10iPj)
        /*002c*/ 	.word	0x00000000


	//----- nvinfo : EIATTR_MIN_STACK_SIZE
	.align		4
.L_16:
        /*0030*/ 	.byte	0x04, 0x12
        /*0032*/ 	.short	(.L_18 - .L_17)
	.align		4
.L_17:
        /*0034*/ 	.word	index@(_Z15generate_kernelP24curandStatePhilox4_32_10iPj)
        /*0038*/ 	.word	0x00000000


	//----- nvinfo : EIATTR_MIN_STACK_SIZE
	.align		4
.L_18:
        /*003c*/ 	.byte	0x04, 0x12
        /*003e*/ 	.short	(.L_20 - .L_19)
	.align		4
.L_19:
        /*0040*/ 	.word	index@(_Z12setup_kernelP24curandStatePhilox4_32_10)
        /*0044*/ 	.word	0x00000000
.L_20:


//--------------------- .nv.compat                --------------------------
	.section	.nv.compat,"",@"SHT_CUDA_COMPAT_INFO"
	.align	4
        /*0000*/ 	.byte	0x02, 0x09, 0x00, 0x00, 0x02, 0x02, 0x01, 0x00, 0x02, 0x05, 0x05, 0x00, 0x03, 0x07, 0x01, 0x01
        /*0010*/ 	.byte	0x02, 0x03, 0x00, 0x00, 0x02, 0x06, 0x01, 0x00, 0x04, 0x0b, 0x08, 0x00, 0x09, 0x00, 0x00, 0x00
        /*0020*/ 	.byte	0x00, 0x00, 0x00, 0x00


//--------------------- .nv.info._Z15generate_kernelP24curandStatePhilox4_32_10iPj --------------------------
	.section	.nv.info._Z15generate_kernelP24curandStatePhilox4_32_10iPj,"",@"SHT_CUDA_INFO"
	.sectionflags	@""
	.align	4


	//----- nvinfo : EIATTR_CUDA_API_VERSION
	.align		4
        /*0000*/ 	.byte	0x04, 0x37
        /*0002*/ 	.short	(.L_22 - .L_21)
.L_21:
        /*0004*/ 	.word	0x00000082


	//----- nvinfo : EIATTR_KPARAM_INFO
	.align		4
.L_22:
        /*0008*/ 	.byte	0x04, 0x17
        /*000a*/ 	.short	(.L_24 - .L_23)
.L_23:
        /*000c*/ 	.word	0x00000000
        /*0010*/ 	.short	0x0002
        /*0012*/ 	.short	0x0010
        /*0014*/ 	.byte	0x00, 0xf5, 0x21, 0x00


	//----- nvinfo : EIATTR_KPARAM_INFO
	.align		4
.L_24:
        /*0018*/ 	.byte	0x04, 0x17
        /*001a*/ 	.short	(.L_26 - .L_25)
.L_25:
        /*001c*/ 	.word	0x00000000
        /*0020*/ 	.short	0x0001
        /*0022*/ 	.short	0x0008
        /*0024*/ 	.byte	0x00, 0xf0, 0x11, 0x00


	//----- nvinfo : EIATTR_KPARAM_INFO
	.align		4
.L_26:
        /*0028*/ 	.byte	0x04, 0x17
        /*002a*/ 	.short	(.L_28 - .L_27)
.L_27:
        /*002c*/ 	.word	0x00000000
        /*0030*/ 	.short	0x0000
        /*0032*/ 	.short	0x0000
        /*0034*/ 	.byte	0x00, 0xf5, 0x21, 0x00


	//----- nvinfo : EIATTR_SPARSE_MMA_MASK
	.align		4
.L_28:
        /*0038*/ 	.byte	0x03, 0x50
        /*003a*/ 	.short	0x0000


	//----- nvinfo : EIATTR_MAXREG_COUNT
	.align		4
        /*003c*/ 	.byte	0x03, 0x1b
        /*003e*/ 	.short	0x00ff


	//----- nvinfo : EIATTR_MERCURY_ISA_VERSION
	.align		4
        /*0040*/ 	.byte	0x03, 0x5f
        /*0042*/ 	.short	0x0101


	//----- nvinfo : EIATTR_UNUSED_LOAD_BYTE_OFFSET
	.align		4
        /*0044*/ 	.byte	0x04, 0x44
        /*0046*/ 	.short	(.L_30 - .L_29)


	//   ....[0]....
.L_29:
        /*0048*/ 	.word	0x00000080
        /*004c*/ 	.word	0x00000fff


	//----- nvinfo : EIATTR_VRC_CTA_INIT_COUNT
	.align		4
.L_30:
        /*0050*/ 	.byte	0x02, 0x4a
	.zero		1
	.zero		1


	//----- nvinfo : EIATTR_EXIT_INSTR_OFFSETS
	.align		4
        /*0054*/ 	.byte	0x04, 0x1c
        /*0056*/ 	.short	(.L_32 - .L_31)


	//   ....[0]....
.L_31:
        /*0058*/ 	.word	0x00000700


	//----- nvinfo : EIATTR_CRS_STACK_SIZE
	.align		4
.L_32:
        /*005c*/ 	.byte	0x04, 0x1e
        /*005e*/ 	.short	(.L_34 - .L_33)
.L_33:
        /*0060*/ 	.word	0x00000000


	//----- nvinfo : EIATTR_CBANK_PARAM_SIZE
	.align		4
.L_34:
        /*0064*/ 	.byte	0x03, 0x19
        /*0066*/ 	.short	0x0018


	//----- nvinfo : EIATTR_PARAM_CBANK
	.align		4
        /*0068*/ 	.byte	0x04, 0x0a
        /*006a*/ 	.short	(.L_36 - .L_35)
	.align		4
.L_35:
        /*006c*/ 	.word	index@(.nv.constant0._Z15generate_kernelP24curandStatePhilox4_32_10iPj)
        /*0070*/ 	.short	0x0380
        /*0072*/ 	.short	0x0018


	//----- nvinfo : EIATTR_SW_WAR
	.align		4
.L_36:
        /*0074*/ 	.byte	0x04, 0x36
        /*0076*/ 	.short	(.L_38 - .L_37)
.L_37:
        /*0078*/ 	.word	0x00000008
.L_38:


//--------------------- .nv.info._Z12setup_kernelP24curandStatePhilox4_32_10 --------------------------
	.section	.nv.info._Z12setup_kernelP24curandStatePhilox4_32_10,"",@"SHT_CUDA_INFO"
	.sectionflags	@""
	.align	4


	//----- nvinfo : EIATTR_CUDA_API_VERSION
	.align		4
        /*0000*/ 	.byte	0x04, 0x37
        /*0002*/ 	.short	(.L_40 - .L_39)
.L_39:
        /*0004*/ 	.word	0x00000082


	//----- nvinfo : EIATTR_KPARAM_INFO
	.align		4
.L_40:
        /*0008*/ 	.byte	0x04, 0x17
        /*000a*/ 	.short	(.L_42 - .L_41)
.L_41:
        /*000c*/ 	.word	0x00000000
        /*0010*/ 	.short	0x0000
        /*0012*/ 	.short	0x0000
        /*0014*/ 	.byte	0x00, 0xf5, 0x21, 0x00


	//----- nvinfo : EIATTR_SPARSE_MMA_MASK
	.align		4
.L_42:
        /*0018*/ 	.byte	0x03, 0x50
        /*001a*/ 	.short	0x0000


	//----- nvinfo : EIATTR_MAXREG_COUNT
	.align		4
        /*001c*/ 	.byte	0x03, 0x1b
        /*001e*/ 	.short	0x00ff


	//----- nvinfo : EIATTR_MERCURY_ISA_VERSION
	.align		4
        /*0020*/ 	.byte	0x03, 0x5f
        /*0022*/ 	.short	0x0101


	//----- nvinfo : EIATTR_VRC_CTA_INIT_COUNT
	.align		4
        /*0024*/ 	.byte	0x02, 0x4a
	.zero		1
	.zero		1


	//----- nvinfo : EIATTR_EXIT_INSTR_OFFSETS
	.align		4
        /*0028*/ 	.byte	0x04, 0x1c
        /*002a*/ 	.short	(.L_44 - .L_43)


	//   ....[0]....
.L_43:
        /*002c*/ 	.word	0x000003a0


	//----- nvinfo : EIATTR_CBANK_PARAM_SIZE
	.align		4
.L_44:
        /*0030*/ 	.byte	0x03, 0x19
        /*0032*/ 	.short	0x0008


	//----- nvinfo : EIATTR_PARAM_CBANK
	.align		4
        /*0034*/ 	.byte	0x04, 0x0a
        /*0036*/ 	.short	(.L_46 - .L_45)
	.align		4
.L_45:
        /*0038*/ 	.word	index@(.nv.constant0._Z12setup_kernelP24curandStatePhilox4_32_10)
        /*003c*/ 	.short	0x0380
        /*003e*/ 	.short	0x0008


	//----- nvinfo : EIATTR_SW_WAR
	.align		4
.L_46:
        /*0040*/ 	.byte	0x04, 0x36
        /*0042*/ 	.short	(.L_48 - .L_47)
.L_47:
        /*0044*/ 	.word	0x00000008
.L_48:


//--------------------- .nv.callgraph             --------------------------
	.section	.nv.callgraph,"",@"SHT_CUDA_CALLGRAPH"
	.align	4
	.sectionentsize	8
	.align		4
        /*0000*/ 	.word	0x00000000
	.align		4
        /*0004*/ 	.word	0xffffffff
	.align		4
        /*0008*/ 	.word	0x00000000
	.align		4
        /*000c*/ 	.word	0xfffffffe
	.align		4
        /*0010*/ 	.word	0x00000000
	.align		4
        /*0014*/ 	.word	0xfffffffd
	.align		4
        /*0018*/ 	.word	0x00000000
	.align		4
        /*001c*/ 	.word	0xfffffffc


//--------------------- .nv.constant4             --------------------------
	.section	.nv.constant4,"a",@progbits
	.align	8
	.align		8
.nv.constant4:
        /*0000*/ 	.dword	precalc_xorwow_matrix
	.align		8
        /*0008*/ 	.dword	precalc_xorwow_offset_matrix
	.align		8
        /*0010*/ 	.dword	mrg32k3aM1
	.align		8
        /*0018*/ 	.dword	mrg32k3aM2
	.align		8
        /*0020*/ 	.dword	mrg32k3aM1SubSeq
	.align		8
        /*0028*/ 	.dword	mrg32k3aM2SubSeq
	.align		8
        /*0030*/ 	.dword	mrg32k3aM1Seq
	.align		8
        /*0038*/ 	.dword	mrg32k3aM2Seq


//--------------------- .nv.constant3             --------------------------
	.section	.nv.constant3,"a",@progbits
	.align	8
.nv.constant3:
	.type		__cr_lgamma_table,@object
	.size		__cr_lgamma_table,(.L_8 - __cr_lgamma_table)
__cr_lgamma_table:
        /*0000*/ 	.byte	0x00, 0x00, 0x00, 0x00, 0x00, 0x00, 0x00, 0x00, 0x00, 0x00, 0x00, 0x00, 0x00, 0x00, 0x00, 0x00
        /*0010*/ 	.byte	0xef, 0x39, 0xfa, 0xfe, 0x42, 0x2e, 0xe6, 0x3f, 0x02, 0x20, 0x2a, 0xfa, 0x0b, 0xab, 0xfc, 0x3f
        /*0020*/ 	.byte	0xf9, 0x2c, 0x92, 0x7c, 0xa7, 0x6c, 0x09, 0x40, 0xc9, 0x79, 0x44, 0x3c, 0x64, 0x26, 0x13, 0x40
        /*0030*/ 	.byte	0xca, 0x01, 0xcf, 0x3a, 0x27, 0x51, 0x1a, 0x40, 0x30, 0xcc, 0x2d, 0xf3, 0xe1, 0x0c, 0x21, 0x40
        /*0040*/ 	.byte	0x0d, 0xb7, 0xfc, 0x82, 0x8e, 0x35, 0x25, 0x40
.L_8:


//--------------------- .text._Z15generate_kernelP24curandStatePhilox4_32_10iPj --------------------------
	.section	.text._Z15generate_kernelP24curandStatePhilox4_32_10iPj,"ax",@progbits
	.align	128
        .global         _Z15generate_kernelP24curandStatePhilox4_32_10iPj
        .type           _Z15generate_kernelP24curandStatePhilox4_32_10iPj,@function
        .size           _Z15generate_kernelP24curandStatePhilox4_32_10iPj,(.L_x_8 - _Z15generate_kernelP24curandStatePhilox4_32_10iPj)
        .other          _Z15generate_kernelP24curandStatePhilox4_32_10iPj,@"STO_CUDA_ENTRY STV_DEFAULT"
_Z15generate_kernelP24curandStatePhilox4_32_10iPj:
.text._Z15generate_kernelP24curandStatePhilox4_32_10iPj:
[----:B------:R-:W-:Y:S01]  /*0000*/  LDC R1, c[0x0][0x37c] ;  /* 0x0000df00ff017b82 */ /* 0x000fe20000000800 */
[----:B------:R-:W0:Y:S07]  /*0010*/  S2R R3, SR_TID.X ;  /* 0x0000000000037919 */ /* 0x000e2e0000002100 */
[----:B------:R-:W0:Y:S01]  /*0020*/  S2UR UR6, SR_CTAID.X ;  /* 0x00000000000679c3 */ /* 0x000e220000002500 */
[----:B------:R-:W1:Y:S07]  /*0030*/  LDCU.64 UR4, c[0x0][0x358] ;  /* 0x00006b00ff0477ac */ /* 0x000e6e0008000a00 */
[----:B------:R-:W0:Y:S08]  /*0040*/  LDC R0, c[0x0][0x360] ;  /* 0x0000d800ff007b82 */ /* 0x000e300000000800 */
[----:B------:R-:W2:Y:S01]  /*0050*/  LDC.64 R20, c[0x0][0x380] ;  /* 0x0000e000ff147b82 */ /* 0x000ea20000000a00 */
[----:B0-----:R-:W-:-:S04]  /*0060*/  IMAD R3, R0, UR6, R3 ;  /* 0x0000000600037c24 */ /* 0x001fc8000f8e0203 */
[----:B--2---:R-:W-:-:S05]  /*0070*/  IMAD.WIDE R20, R3, 0x40, R20 ;  /* 0x0000004003147825 */ /* 0x004fca00078e0214 */
[----:B-1----:R-:W2:Y:S04]  /*0080*/  LDG.E.128 R12, desc[UR4][R20.64+0x20] ;  /* 0x00002004140c7981 */ /* 0x002ea8000c1e1d00 */
[----:B------:R0:W5:Y:S04]  /*0090*/  LDG.E.128 R8, desc[UR4][R20.64+0x10] ;  /* 0x0000100414087981 */ /* 0x000168000c1e1d00 */
[----:B------:R0:W5:Y:S01]  /*00a0*/  LDG.E.128 R4, desc[UR4][R20.64] ;  /* 0x0000000414047981 */ /* 0x000162000c1e1d00 */
[----:B------:R-:W-:Y:S02]  /*00b0*/  IMAD.MOV.U32 R0, RZ, RZ, RZ ;  /* 0x000000ffff007224 */ /* 0x000fe400078e00ff */
[C---:B--2---:R-:W-:Y:S01]  /*00c0*/  VIADD R2, R13.reuse, 0x76cf5d0a ;  /* 0x76cf5d0a0d027836 */ /* 0x044fe20000000000 */
[C---:B------:R-:W-:Y:S01]  /*00d0*/  IADD3 R3, PT, PT, R12.reuse, -0x255992d5, RZ ;  /* 0xdaa66d2b0c037810 */ /* 0x040fe20007ffe0ff */
[C---:B------:R-:W-:Y:S01]  /*00e0*/  VIADD R15, R13.reuse, 0x32370b8f ;  /* 0x32370b8f0d0f7836 */ /* 0x040fe20000000000 */
[C---:B------:R-:W-:Y:S01]  /*00f0*/  IADD3 R17, PT, PT, R12.reuse, 0x1715609d, RZ ;  /* 0x1715609d0c117810 */ /* 0x040fe20007ffe0ff */
[----:B------:R-:W-:Y:S01]  /*0100*/  VIADD R16, R12, 0x78dde6e4 ;  /* 0x78dde6e40c107836 */ /* 0x000fe20000000000 */
[C---:B------:R-:W-:Y:S01]  /*0110*/  IADD3 R24, PT, PT, R13.reuse, 0x1fd5c5a3, RZ ;  /* 0x1fd5c5a30d187810 */ /* 0x040fe20007ffe0ff */
[----:B------:R-:W-:-:S02]  /*0120*/  VIADD R18, R13, 0x646e171e ;  /* 0x646e171e0d127836 */ /* 0x000fc40000000000 */
[C---:B------:R-:W-:Y:S02]  /*0130*/  VIADD R19, R12.reuse, 0x5384540f ;  /* 0x5384540f0c137836 */ /* 0x040fe40000000000 */
[----:B------:R-:W-:Y:S02]  /*0140*/  VIADD R25, R12, 0xf1bbcdc8 ;  /* 0xf1bbcdc80c197836 */ /* 0x000fe40000000000 */
[----:B0-----:R-:W-:-:S07]  /*0150*/  VIADD R26, R13, 0xdb3d7428 ;  /* 0xdb3d74280d1a7836 */ /* 0x001fce0000000000 */
.L_x_5:
[----:B------:R-:W-:Y:S01]  /*0160*/  ISETP.NE.AND P0, PT, R14, 0x1, PT ;  /* 0x000000010e00780c */ /* 0x000fe20003f05270 */
[----:B------:R-:W-:Y:S01]  /*0170*/  BSSY.RECONVERGENT B0, `(.L_x_0) ;  /* 0x000004d000007945 */ /* 0x000fe20003800200 */
[----:B------:R-:W-:Y:S02]  /*0180*/  HFMA2 R22, -RZ, RZ, 0, 1.1920928955078125e-07 ;  /* 0x00000002ff167431 */ /* 0x000fe400000001ff */
[----:B-----5:R-:W-:-:S09]  /*0190*/  IMAD.MOV.U32 R20, RZ, RZ, R9 ;  /* 0x000000ffff147224 */ /* 0x020fd200078e0009 */
[----:B------:R-:W-:Y:S05]  /*01a0*/  @!P0 BRA `(.L_x_1) ;  /* 0x0000000400248947 */ /* 0x000fea0003800000 */
[----:B------:R-:W-:-:S13]  /*01b0*/  ISETP.NE.AND P0, PT, R14, 0x3, PT ;  /* 0x000000030e00780c */ /* 0x000fda0003f05270 */
[----:B------:R-:W-:Y:S05]  /*01c0*/  @!P0 BRA `(.L_x_2) ;  /* 0x0000000000188947 */ /* 0x000fea0003800000 */
[----:B------:R-:W-:-:S13]  /*01d0*/  ISETP.NE.AND P0, PT, R14, 0x2, PT ;  /* 0x000000020e00780c */ /* 0x000fda0003f05270 */
[----:B------:R-:W-:Y:S01]  /*01e0*/  @!P0 IMAD.MOV.U32 R22, RZ, RZ, 0x3 ;  /* 0x00000003ff168424 */ /* 0x000fe200078e00ff */
[----:B------:R-:W-:Y:S01]  /*01f0*/  @!P0 MOV R20, R10 ;  /* 0x0000000a00148202 */ /* 0x000fe20000000f00 */
[----:B------:R-:W-:Y:S02]  /*0200*/  @P0 VIADD R22, R14, 0x1 ;  /* 0x000000010e160836 */ /* 0x000fe40000000000 */
[----:B------:R-:W-:Y:S01]  /*0210*/  @P0 IMAD.MOV.U32 R20, RZ, RZ, R8 ;  /* 0x000000ffff140224 */ /* 0x000fe200078e0008 */
[----:B------:R-:W-:Y:S06]  /*0220*/  BRA `(.L_x_1) ;  /* 0x0000000400047947 */ /* 0x000fec0003800000 */
.L_x_2:
[----:B------:R-:W-:Y:S01]  /*0230*/  IADD3 R4, PT, PT, R4, 0x1, RZ ;  /* 0x0000000104047810 */ /* 0x000fe20007ffe0ff */
[----:B------:R-:W-:Y:S03]  /*0240*/  BSSY.RECONVERGENT B1, `(.L_x_3) ;  /* 0x000000c000017945 */ /* 0x000fe60003800200 */
[C---:B------:R-:W-:Y:S01]  /*0250*/  ISETP.NE.AND P0, PT, R4.reuse, RZ, PT ;  /* 0x000000ff0400720c */ /* 0x040fe20003f05270 */
[----:B------:R-:W-:-:S12]  /*0260*/  IMAD.WIDE.U32 R8, R4, -0x2daee0ad, RZ ;  /* 0xd2511f5304087825 */ /* 0x000fd800078e00ff */
[----:B------:R-:W-:Y:S05]  /*0270*/  @P0 BRA `(.L_x_4) ;  /* 0x0000000000200947 */ /* 0x000fea0003800000 */
[----:B------:R-:W-:-:S05]  /*0280*/  VIADD R5, R5, 0x1 ;  /* 0x0000000105057836 */ /* 0x000fca0000000000 */
[----:B------:R-:W-:-:S13]  /*0290*/  ISETP.NE.AND P0, PT, R5, RZ, PT ;  /* 0x000000ff0500720c */ /* 0x000fda0003f05270 */
[----:B------:R-:W-:Y:S01]  /*02a0*/  @!P0 IADD3 R6, PT, PT, R6, 0x1, RZ ;  /* 0x0000000106068810 */ /* 0x000fe20007ffe0ff */
[----:B------:R-:W-:Y:S02]  /*02b0*/  @!P0 VIADD R10, R7, 0x1 ;  /* 0x00000001070a8836 */ /* 0x000fe40000000000 */
[----:B------:R-:W-:Y:S01]  /*02c0*/  @!P0 IMAD.MOV.U32 R5, RZ, RZ, RZ ;  /* 0x000000ffff058224 */ /* 0x000fe200078e00ff */
[----:B------:R-:W-:-:S13]  /*02d0*/  ISETP.NE.AND P1, PT, R6, RZ, !P0 ;  /* 0x000000ff0600720c */ /* 0x000fda0004725270 */
[----:B------:R-:W-:-:S04]  /*02e0*/  @P1 IADD3 R10, PT, PT, R7, RZ, RZ ;  /* 0x000000ff070a1210 */ /* 0x000fc80007ffe0ff */
[----:B------:R-:W-:-:S07]  /*02f0*/  @!P0 MOV R7, R10 ;  /* 0x0000000a00078202 */ /* 0x000fce0000000f00 */
.L_x_4:
[----:B------:R-:W-:Y:S05]  /*0300*/  BSYNC.RECONVERGENT B1 ;  /* 0x0000000000017941 */ /* 0x000fea0003800200 */
.L_x_3:
[----:B------:R-:W-:Y:S01]  /*0310*/  LOP3.LUT R22, R7, R9, R13, 0x96, !PT ;  /* 0x0000000907167212 */ /* 0x000fe200078e960d */
[----:B------:R-:W-:-:S04]  /*0320*/  IMAD.WIDE.U32 R20, R6, -0x326172a9, RZ ;  /* 0xcd9e8d5706147825 */ /* 0x000fc800078e00ff */
[----:B------:R-:W-:Y:S01]  /*0330*/  VIADD R9, R12, 0x9e3779b9 ;  /* 0x9e3779b90c097836 */ /* 0x000fe20000000000 */
[----:B------:R-:W-:Y:S01]  /*0340*/  LOP3.LUT R21, R5, R12, R21, 0x96, !PT ;  /* 0x0000000c05157212 */ /* 0x000fe200078e9615 */
[----:B------:R-:W-:-:S05]  /*0350*/  IMAD.WIDE.U32 R22, R22, -0x326172a9, RZ ;  /* 0xcd9e8d5716167825 */ /* 0x000fca00078e00ff */
[----:B------:R-:W-:Y:S01]  /*0360*/  LOP3.LUT R23, R23, R20, R9, 0x96, !PT ;  /* 0x0000001417177212 */ /* 0x000fe200078e9609 */
[----:B------:R-:W-:Y:S01]  /*0370*/  IMAD.WIDE.U32 R20, R21, -0x2daee0ad, RZ ;  /* 0xd2511f5315147825 */ /* 0x000fe200078e00ff */
[----:B------:R-:W-:-:S04]  /*0380*/  IADD3 R9, PT, PT, R13, -0x4498517b, RZ ;  /* 0xbb67ae850d097810 */ /* 0x000fc80007ffe0ff */
[----:B------:R-:W-:Y:S01]  /*0390*/  LOP3.LUT R9, R21, R8, R9, 0x96, !PT ;  /* 0x0000000815097212 */ /* 0x000fe200078e9609 */
[----:B------:R-:W-:-:S04]  /*03a0*/  VIADD R21, R12, 0x3c6ef372 ;  /* 0x3c6ef3720c157836 */ /* 0x000fc80000000000 */
[----:B------:R-:W-:-:S05]  /*03b0*/  IMAD.WIDE.U32 R8, R9, -0x326172a9, RZ ;  /* 0xcd9e8d5709087825 */ /* 0x000fca00078e00ff */
[----:B------:R-:W-:Y:S01]  /*03c0*/  LOP3.LUT R9, R9, R22, R21, 0x96, !PT ;  /* 0x0000001609097212 */ /* 0x000fe200078e9615 */
[----:B------:R-:W-:-:S05]  /*03d0*/  IMAD.WIDE.U32 R22, R23, -0x2daee0ad, RZ ;  /* 0xd2511f5317167825 */ /* 0x000fca00078e00ff */
[----:B------:R-:W-:-:S05]  /*03e0*/  LOP3.LUT R20, R23, R20, R2, 0x96, !PT ;  /* 0x0000001417147212 */ /* 0x000fca00078e9602 */
[----:B------:R-:W-:-:S05]  /*03f0*/  IMAD.WIDE.U32 R20, R20, -0x326172a9, RZ ;  /* 0xcd9e8d5714147825 */ /* 0x000fca00078e00ff */
[----:B------:R-:W-:Y:S01]  /*0400*/  LOP3.LUT R23, R21, R8, R3, 0x96, !PT ;  /* 0x0000000815177212 */ /* 0x000fe200078e9603 */
[----:B------:R-:W-:Y:S01]  /*0410*/  IMAD.WIDE.U32 R8, R9, -0x2daee0ad, RZ ;  /* 0xd2511f5309087825 */ /* 0x000fe200078e00ff */
[----:B------:R-:W-:-:S04]  /*0420*/  IADD3 R21, PT, PT, R13, -0x126145ec, RZ ;  /* 0xed9eba140d157810 */ /* 0x000fc80007ffe0ff */
[----:B------:R-:W-:Y:S01]  /*0430*/  LOP3.LUT R9, R9, R22, R15, 0x96, !PT ;  /* 0x0000001609097212 */ /* 0x000fe200078e960f */
[----:B------:R-:W-:-:S05]  /*0440*/  IMAD.WIDE.U32 R22, R23, -0x2daee0ad, RZ ;  /* 0xd2511f5317167825 */ /* 0x000fca00078e00ff */
[----:B------:R-:W-:Y:S01]  /*0450*/  LOP3.LUT R23, R23, R8, R21, 0x96, !PT ;  /* 0x0000000817177212 */ /* 0x000fe200078e9615 */
[----:B------:R-:W-:-:S05]  /*0460*/  IMAD.WIDE.U32 R8, R9, -0x326172a9, RZ ;  /* 0xcd9e8d5709087825 */ /* 0x000fca00078e00ff */
[----:B------:R-:W-:Y:S01]  /*0470*/  LOP3.LUT R20, R9, R20, R16, 0x96, !PT ;  /* 0x0000001409147212 */ /* 0x000fe200078e9610 */
[----:B------:R-:W-:-:S04]  /*0480*/  VIADD R9, R13, 0xa9066899 ;  /* 0xa90668990d097836 */ /* 0x000fc80000000000 */
        /* <DEDUP_REMOVED lines=8> */
[----:B------:R-:W-:-:S05]  /*0510*/  LOP3.LUT R20, R23, R20, R18, 0x96, !PT ;  /* 0x0000001417147212 */ /* 0x000fca00078e9612 */
[----:B------:R-:W-:-:S05]  /*0520*/  IMAD.WIDE.U32 R20, R20, -0x326172a9, RZ ;  /* 0xcd9e8d5714147825 */ /* 0x000fca00078e00ff */
[----:B------:R-:W-:Y:S01]  /*0530*/  LOP3.LUT R28, R21, R8, R19, 0x96, !PT ;  /* 0x00000008151c7212 */ /* 0x000fe200078e9613 */
[----:B------:R-:W-:-:S04]  /*0540*/  IMAD.WIDE.U32 R8, R9, -0x2daee0ad, RZ ;  /* 0xd2511f5309087825 */ /* 0x000fc800078e00ff */
[----:B------:R-:W-:Y:S01]  /*0550*/  IMAD.WIDE.U32 R28, R28, -0x2daee0ad, RZ ;  /* 0xd2511f531c1c7825 */ /* 0x000fe200078e00ff */
[----:B------:R-:W-:-:S04]  /*0560*/  LOP3.LUT R9, R9, R22, R24, 0x96, !PT ;  /* 0x0000001609097212 */ /* 0x000fc800078e9618 */
[----:B------:R-:W-:Y:S01]  /*0570*/  LOP3.LUT R21, R29, R8, R26, 0x96, !PT ;  /* 0x000000081d157212 */ /* 0x000fe200078e961a */
[----:B------:R-:W-:-:S05]  /*0580*/  IMAD.WIDE.U32 R8, R9, -0x326172a9, RZ ;  /* 0xcd9e8d5709087825 */ /* 0x000fca00078e00ff */
[----:B------:R-:W-:Y:S01]  /*0590*/  LOP3.LUT R22, R9, R20, R25, 0x96, !PT ;  /* 0x0000001409167212 */ /* 0x000fe200078e9619 */
[----:B------:R-:W-:-:S04]  /*05a0*/  IMAD.WIDE.U32 R20, R21, -0x326172a9, RZ ;  /* 0xcd9e8d5715147825 */ /* 0x000fc800078e00ff */
[----:B------:R-:W-:Y:S02]  /*05b0*/  VIADD R9, R12, 0x8ff34781 ;  /* 0x8ff347810c097836 */ /* 0x000fe40000000000 */
[----:B------:R-:W-:-:S03]  /*05c0*/  IMAD.WIDE.U32 R22, R22, -0x2daee0ad, RZ ;  /* 0xd2511f5316167825 */ /* 0x000fc600078e00ff */
[----:B------:R-:W-:Y:S02]  /*05d0*/  LOP3.LUT R8, R21, R8, R9, 0x96, !PT ;  /* 0x0000000815087212 */ /* 0x000fe400078e9609 */
[----:B------:R-:W-:-:S04]  /*05e0*/  IADD3 R9, PT, PT, R13, -0x695add53, RZ ;  /* 0x96a522ad0d097810 */ /* 0x000fc80007ffe0ff */
[----:B------:R-:W-:Y:S01]  /*05f0*/  LOP3.LUT R10, R23, R28, R9, 0x96, !PT ;  /* 0x0000001c170a7212 */ /* 0x000fe200078e9609 */
[----:B------:R-:W-:Y:S01]  /*0600*/  IMAD.MOV.U32 R9, RZ, RZ, R20 ;  /* 0x000000ffff097224 */ /* 0x000fe200078e0014 */
[----:B------:R-:W-:Y:S01]  /*0610*/  MOV R20, R11 ;  /* 0x0000000b00147202 */ /* 0x000fe20000000f00 */
[----:B------:R-:W-:Y:S02]  /*0620*/  IMAD.MOV.U32 R11, RZ, RZ, R22 ;  /* 0x000000ffff0b7224 */ /* 0x000fe400078e0016 */
[----:B------:R-:W-:-:S07]  /*0630*/  HFMA2 R22, -RZ, RZ, 0, 0 ;  /* 0x00000000ff167431 */ /* 0x000fce00000001ff */
.L_x_1:
[----:B------:R-:W-:Y:S05]  /*0640*/  BSYNC.RECONVERGENT B0 ;  /* 0x0000000000007941 */ /* 0x000fea0003800200 */
.L_x_0:
[----:B------:R-:W-:-:S13]  /*0650*/  ISETP.NE.AND P0, PT, R20, RZ, PT ;  /* 0x000000ff1400720c */ /* 0x000fda0003f05270 */
[----:B------:R-:W0:Y:S01]  /*0660*/  @!P0 LDC.64 R20, c[0x0][0x390] ;  /* 0x0000e400ff148b82 */ /* 0x000e220000000a00 */
[C---:B------:R-:W-:Y:S02]  /*0670*/  @!P0 IMAD.SHL.U32 R14, R0.reuse, 0x4, RZ ;  /* 0x00000004000e8824 */ /* 0x040fe400078e00ff */
[----:B------:R-:W-:-:S03]  /*0680*/  VIADD R0, R0, 0x1 ;  /* 0x0000000100007836 */ /* 0x000fc60000000000 */
[----:B------:R-:W-:Y:S02]  /*0690*/  @!P0 LOP3.LUT R23, R14, 0x7c, RZ, 0xc0, !PT ;  /* 0x0000007c0e178812 */ /* 0x000fe400078ec0ff */
[----:B------:R-:W-:Y:S02]  /*06a0*/  MOV R14, R22 ;  /* 0x00000016000e7202 */ /* 0x000fe40000000f00 */
[----:B0-----:R-:W-:-:S04]  /*06b0*/  @!P0 IADD3 R20, P1, PT, R23, R20, RZ ;  /* 0x0000001417148210 */ /* 0x001fc80007f3e0ff */
[----:B------:R-:W-:-:S05]  /*06c0*/  @!P0 IADD3.X R21, PT, PT, RZ, R21, RZ, P1, !PT ;  /* 0x00000015ff158210 */ /* 0x000fca0000ffe4ff */
[----:B------:R0:W-:Y:S01]  /*06d0*/  @!P0 STG.E desc[UR4][R20.64], RZ ;  /* 0x000000ff14008986 */ /* 0x0001e2000c101904 */
[----:B------:R-:W-:-:S13]  /*06e0*/  ISETP.NE.AND P0, PT, R0, 0x5c2, PT ;  /* 0x000005c20000780c */ /* 0x000fda0003f05270 */
[----:B0-----:R-:W-:Y:S05]  /*06f0*/  @P0 BRA `(.L_x_5) ;  /* 0xfffffff800980947 */ /* 0x001fea000383ffff */
[----:B------:R-:W-:Y:S05]  /*0700*/  EXIT ;  /* 0x000000000000794d */ /* 0x000fea0003800000 */
.L_x_6:
[----:B------:R-:W-:-:S00]  /*0710*/  BRA `(.L_x_6) ;  /* 0xfffffffc00fc7947 */ /* 0x000fc0000383ffff */
[----:B------:R-:W-:-:S00]  /*0720*/  NOP ;  /* 0x0000000000007918 */ /* 0x000fc00000000000 */
        /* <DEDUP_REMOVED lines=13> */
.L_x_8:


//--------------------- .text._Z12setup_kernelP24curandStatePhilox4_32_10 --------------------------
	.section	.text._Z12setup_kernelP24curandStatePhilox4_32_10,"ax",@progbits
	.align	128
        .global         _Z12setup_kernelP24curandStatePhilox4_32_10
        .type           _Z12setup_kernelP24curandStatePhilox4_32_10,@function
        .size           _Z12setup_kernelP24curandStatePhilox4_32_10,(.L_x_9 - _Z12setup_kernelP24curandStatePhilox4_32_10)
        .other          _Z12setup_kernelP24curandStatePhilox4_32_10,@"STO_CUDA_ENTRY STV_DEFAULT"
_Z12setup_kernelP24curandStatePhilox4_32_10:
.text._Z12setup_kernelP24curandStatePhilox4_32_10:
[----:B------:R-:W-:Y:S01]  /*0000*/  LDC R1, c[0x0][0x37c] ;  /* 0x0000df00ff017b82 */ /* 0x000fe20000000800 */
[----:B------:R-:W0:Y:S07]  /*0010*/  S2R R6, SR_TID.X ;  /* 0x0000000000067919 */ /* 0x000e2e0000002100 */
[----:B------:R-:W0:Y:S08]  /*0020*/  S2UR UR4, SR_CTAID.X ;  /* 0x00000000000479c3 */ /* 0x000e300000002500 */
[----:B------:R-:W0:Y:S02]  /*0030*/  LDC R3, c[0x0][0x360] ;  /* 0x0000d800ff037b82 */ /* 0x000e240000000800 */
[----:B0-----:R-:W-:Y:S01]  /*0040*/  IMAD R6, R3, UR4, R6 ;  /* 0x0000000403067c24 */ /* 0x001fe2000f8e0206 */
[----:B------:R-:W0:Y:S03]  /*0050*/  LDCU.64 UR4, c[0x0][0x358] ;  /* 0x00006b00ff0477ac */ /* 0x000e260008000a00 */
[----:B------:R-:W-:Y:S01]  /*0060*/  IMAD.WIDE.U32 R2, R6, -0x326172a9, RZ ;  /* 0xcd9e8d5706027825 */ /* 0x000fe200078e00ff */
[----:B------:R-:W-:-:S04]  /*0070*/  SHF.R.S32.HI R7, RZ, 0x1f, R6 ;  /* 0x0000001fff077819 */ /* 0x000fc80000011406 */
[----:B------:R-:W-:Y:S01]  /*0080*/  LOP3.LUT R3, R3, 0x4d2, RZ, 0x3c, !PT ;  /* 0x000004d203037812 */ /* 0x000fe200078e3cff */
[----:B------:R-:W-:-:S05]  /*0090*/  IMAD.WIDE.U32 R4, R7, -0x326172a9, RZ ;  /* 0xcd9e8d5707047825 */ /* 0x000fca00078e00ff */
[----:B------:R-:W-:Y:S01]  /*00a0*/  LOP3.LUT R8, R2, 0x9e377e8b, R5, 0x96, !PT ;  /* 0x9e377e8b02087812 */ /* 0x000fe200078e9605 */
[----:B------:R-:W-:-:S04]  /*00b0*/  IMAD.WIDE.U32 R2, R3, -0x2daee0ad, RZ ;  /* 0xd2511f5303027825 */ /* 0x000fc800078e00ff */
[----:B------:R-:W-:Y:S01]  /*00c0*/  IMAD.WIDE.U32 R8, R8, -0x2daee0ad, RZ ;  /* 0xd2511f5308087825 */ /* 0x000fe200078e00ff */
[----:B------:R-:W-:-:S04]  /*00d0*/  LOP3.LUT R3, R3, 0xbb67ae85, RZ, 0x3c, !PT ;  /* 0xbb67ae8503037812 */ /* 0x000fc800078e3cff */
[----:B------:R-:W-:Y:S01]  /*00e0*/  LOP3.LUT R10, R2, 0x76cf5d0a, R9, 0x96, !PT ;  /* 0x76cf5d0a020a7812 */ /* 0x000fe200078e9609 */
[----:B------:R-:W-:-:S04]  /*00f0*/  IMAD.WIDE.U32 R2, R3, -0x326172a9, RZ ;  /* 0xcd9e8d5703027825 */ /* 0x000fc800078e00ff */
[----:B------:R-:W-:Y:S01]  /*0100*/  IMAD.WIDE.U32 R10, R10, -0x326172a9, RZ ;  /* 0xcd9e8d570a0a7825 */ /* 0x000fe200078e00ff */
[----:B------:R-:W-:-:S04]  /*0110*/  LOP3.LUT R3, R4, 0x3c6ef844, R3, 0x96, !PT ;  /* 0x3c6ef84404037812 */ /* 0x000fc800078e9603 */
        /* <DEDUP_REMOVED lines=11> */
[----:B------:R-:W-:-:S03]  /*01d0*/  LOP3.LUT R3, R4, 0xa9066899, R3, 0x96, !PT ;  /* 0xa906689904037812 */ /* 0x000fc600078e9603 */
[----:B------:R-:W-:Y:S01]  /*01e0*/  IMAD.MOV.U32 R9, RZ, RZ, RZ ;  /* 0x000000ffff097224 */ /* 0x000fe200078e00ff */
[----:B------:R-:W-:Y:S01]  /*01f0*/  LOP3.LUT R12, R2, 0x646e171e, R11, 0x96, !PT ;  /* 0x646e171e020c7812 */ /* 0x000fe200078e960b */
[----:B------:R-:W-:-:S04]  /*0200*/  IMAD.WIDE.U32 R2, R3, -0x326172a9, RZ ;  /* 0xcd9e8d5703027825 */ /* 0x000fc800078e00ff */
[----:B------:R-:W-:Y:S01]  /*0210*/  IMAD.WIDE.U32 R12, R12, -0x326172a9, RZ ;  /* 0xcd9e8d570c0c7825 */ /* 0x000fe200078e00ff */
[----:B------:R-:W-:-:S03]  /*0220*/  LOP3.LUT R4, R8, 0xb54cdf28, R3, 0x96, !PT ;  /* 0xb54cdf2808047812 */ /* 0x000fc600078e9603 */
[----:B------:R-:W-:Y:S01]  /*0230*/  IMAD.MOV.U32 R8, RZ, RZ, 0x4d2 ;  /* 0x000004d2ff087424 */ /* 0x000fe200078e00ff */
[----:B------:R-:W-:Y:S01]  /*0240*/  LOP3.LUT R14, R2, 0x538458e1, R13, 0x96, !PT ;  /* 0x538458e1020e7812 */ /* 0x000fe200078e960d */
[----:B------:R-:W-:Y:S01]  /*0250*/  IMAD.WIDE.U32 R4, R4, -0x2daee0ad, RZ ;  /* 0xd2511f5304047825 */ /* 0x000fe200078e00ff */
[----:B------:R-:W1:Y:S03]  /*0260*/  LDC.64 R2, c[0x0][0x380] ;  /* 0x0000e000ff027b82 */ /* 0x000e660000000a00 */
[----:B------:R-:W-:Y:S01]  /*0270*/  IMAD.WIDE.U32 R14, R14, -0x2daee0ad, RZ ;  /* 0xd2511f530e0e7825 */ /* 0x000fe200078e00ff */
[----:B------:R-:W-:Y:S02]  /*0280*/  LOP3.LUT R5, R10, 0x1fd5c5a3, R5, 0x96, !PT ;  /* 0x1fd5c5a30a057812 */ /* 0x000fe400078e9605 */
[----:B------:R-:W-:Y:S02]  /*0290*/  CS2R R10, SRZ ;  /* 0x00000000000a7805 */ /* 0x000fe4000001ff00 */
[----:B------:R-:W-:Y:S01]  /*02a0*/  LOP3.LUT R18, R4, 0xdb3d7428, R15, 0x96, !PT ;  /* 0xdb3d742804127812 */ /* 0x000fe200078e960f */
[----:B------:R-:W-:-:S04]  /*02b0*/  IMAD.WIDE.U32 R4, R5, -0x326172a9, RZ ;  /* 0xcd9e8d5705047825 */ /* 0x000fc800078e00ff */
[----:B------:R-:W-:Y:S01]  /*02c0*/  IMAD.WIDE.U32 R18, R18, -0x326172a9, RZ ;  /* 0xcd9e8d5712127825 */ /* 0x000fe200078e00ff */
[----:B------:R-:W-:-:S04]  /*02d0*/  LOP3.LUT R16, R12, 0xf1bbd29a, R5, 0x96, !PT ;  /* 0xf1bbd29a0c107812 */ /* 0x000fc800078e9605 */
[----:B------:R-:W-:Y:S01]  /*02e0*/  LOP3.LUT R12, R4, 0x8ff34c53, R19, 0x96, !PT ;  /* 0x8ff34c53040c7812 */ /* 0x000fe200078e9613 */
[----:B------:R-:W-:Y:S01]  /*02f0*/  IMAD.WIDE.U32 R16, R16, -0x2daee0ad, RZ ;  /* 0xd2511f5310107825 */ /* 0x000fe200078e00ff */
[----:B------:R-:W-:Y:S02]  /*0300*/  CS2R R4, SRZ ;  /* 0x0000000000047805 */ /* 0x000fe4000001ff00 */
[----:B------:R-:W-:Y:S01]  /*0310*/  MOV R13, R18 ;  /* 0x00000012000d7202 */ /* 0x000fe20000000f00 */
[----:B-1----:R-:W-:Y:S01]  /*0320*/  IMAD.WIDE R2, R6, 0x40, R2 ;  /* 0x0000004006027825 */ /* 0x002fe200078e0202 */
[----:B------:R-:W-:Y:S02]  /*0330*/  LOP3.LUT R14, R14, 0x96a522ad, R17, 0x96, !PT ;  /* 0x96a522ad0e0e7812 */ /* 0x000fe400078e9611 */
[----:B------:R-:W-:Y:S02]  /*0340*/  MOV R15, R16 ;  /* 0x00000010000f7202 */ /* 0x000fe40000000f00 */
[----:B0-----:R-:W-:Y:S04]  /*0350*/  STG.E.128 desc[UR4][R2.64+0x20], R8 ;  /* 0x0000200802007986 */ /* 0x001fe8000c101d04 */
[----:B------:R-:W-:Y:S04]  /*0360*/  STG.E.128 desc[UR4][R2.64], R4 ;  /* 0x0000000402007986 */ /* 0x000fe8000c101d04 */
[----:B------:R-:W-:Y:S04]  /*0370*/  STG.E.64 desc[UR4][R2.64+0x30], RZ ;  /* 0x000030ff02007986 */ /* 0x000fe8000c101b04 */
[----:B------:R-:W-:Y:S04]  /*0380*/  STG.E.64 desc[UR4][R2.64+0x38], RZ ;  /* 0x000038ff02007986 */ /* 0x000fe8000c101b04 */
[----:B------:R-:W-:Y:S01]  /*0390*/  STG.E.128 desc[UR4][R2.64+0x10], R12 ;  /* 0x0000100c02007986 */ /* 0x000fe2000c101d04 */
[----:B------:R-:W-:Y:S05]  /*03a0*/  EXIT ;  /* 0x000000000000794d */ /* 0x000fea0003800000 */
.L_x_7:
        /* <DEDUP_REMOVED lines=13> */
.L_x_9:


//--------------------- .nv.global.init           --------------------------
	.section	.nv.global.init,"aw",@progbits
	.align	4
.nv.global.init:
	.type		mrg32k3aM1SubSeq,@object
	.size		mrg32k3aM1SubSeq,(mrg32k3aM2SubSeq - mrg32k3aM1SubSeq)
mrg32k3aM1SubSeq:
        /*0000*/ 	.byte	0x0b, 0xcc, 0xee, 0x04, 0x73, 0x29, 0x8b, 0x6f, 0xf6, 0x53, 0x03, 0xf6, 0x23, 0xf6, 0xea, 0xda
        /* <DEDUP_REMOVED lines=125> */
	.type		mrg32k3aM2SubSeq,@object
	.size		mrg32k3aM2SubSeq,(mrg32k3aM1 - mrg32k3aM2SubSeq)
mrg32k3aM2SubSeq:
        /* <DEDUP_REMOVED lines=126> */
	.type		mrg32k3aM1,@object
	.size		mrg32k3aM1,(mrg32k3aM1Seq - mrg32k3aM1)
mrg32k3aM1:
        /* <DEDUP_REMOVED lines=144> */
	.type		mrg32k3aM1Seq,@object
	.size		mrg32k3aM1Seq,(mrg32k3aM2 - mrg32k3aM1Seq)
mrg32k3aM1Seq:
        /* <DEDUP_REMOVED lines=144> */
	.type		mrg32k3aM2,@object
	.size		mrg32k3aM2,(mrg32k3aM2Seq - mrg32k3aM2)
mrg32k3aM2:
        /* <DEDUP_REMOVED lines=144> */
	.type		mrg32k3aM2Seq,@object
	.size		mrg32k3aM2Seq,(precalc_xorwow_matrix - mrg32k3aM2Seq)
mrg32k3aM2Seq:
        /* <DEDUP_REMOVED lines=144> */
	.type		precalc_xorwow_matrix,@object
	.size		precalc_xorwow_matrix,(precalc_xorwow_offset_matrix - precalc_xorwow_matrix)
precalc_xorwow_matrix:
        /* <DEDUP_REMOVED lines=6400> */
	.type		precalc_xorwow_offset_matrix,@object
	.size		precalc_xorwow_offset_matrix,(.L_1 - precalc_xorwow_offset_matrix)
precalc_xorwow_offset_matrix:
        /* <DEDUP_REMOVED lines=6400> */
.L_1:


//--------------------- .nv.shared.reserved.0     --------------------------
	.section	.nv.shared.reserved.0,"aw",@nobits
	.weak		__nv_reservedSMEM_offset_0_alias
	.size		__nv_reservedSMEM_offset_0_alias, 0, 64
	.other		__nv_reservedSMEM_offset_0_alias,@"STO_CUDA_RESERVED_SHARED STV_DEFAULT"
__nv_reservedSMEM_offset_0_alias:
	.zero		0
	.zero		64


//--------------------- .nv.constant0._Z15generate_kernelP24curandStatePhilox4_32_10iPj --------------------------
	.section	.nv.constant0._Z15generate_kernelP24curandStatePhilox4_32_10iPj,"a",@progbits
	.sectionflags	@""
	.align	4
.nv.constant0._Z15generate_kernelP24curandStatePhilox4_32_10iPj:
	.zero		920


//--------------------- .nv.constant0._Z12setup_kernelP24curandStatePhilox4_32_10 --------------------------
	.section	.nv.constant0._Z12setup_kernelP24curandStatePhilox4_32_10,"a",@progbits
	.sectionflags	@""
	.align	4
.nv.constant0._Z12setup_kernelP24curandStatePhilox4_32_10:
	.zero		904


//--------------------- SYMBOLS --------------------------

	.type		.nv.reservedSmem.offset0,@object
	.size		.nv.reservedSmem.offset0,0x4
